//
// Generated by NVIDIA NVVM Compiler
//
// Compiler Build ID: CL-36424714
// Cuda compilation tools, release 13.0, V13.0.88
// Based on NVVM 20.0.0
//

.version 9.0
.target sm_100
.address_size 64

	// .globl	_Z9Check_gpuv
.extern .func  (.param .b32 func_retval0) vprintf
(
	.param .b64 vprintf_param_0,
	.param .b64 vprintf_param_1
)
;
.global .align 1 .b8 $str[50] = {95, 95, 95, 95, 95, 95, 95, 95, 95, 95, 95, 95, 71, 80, 85, 32, 102, 117, 110, 99, 116, 105, 111, 110, 32, 105, 115, 32, 99, 97, 108, 108, 101, 100, 95, 95, 95, 95, 95, 95, 95, 95, 95, 95, 95, 95, 95, 95, 10};

.visible .entry _Z9Check_gpuv()
{
	.reg .b32 	%r<3>;
	.reg .b64 	%rd<3>;

	mov.u64 	%rd1, $str;
	cvta.global.u64 	%rd2, %rd1;
	{ // callseq 0, 0
	.param .b64 param0;
	st.param.b64 	[param0], %rd2;
	.param .b64 param1;
	st.param.b64 	[param1], 0;
	.param .b32 retval0;
	call.uni (retval0), 
	vprintf, 
	(
	param0, 
	param1
	);
	ld.param.b32 	%r1, [retval0];
	} // callseq 0
	ret;

}


// ===== COMPILED SASS (sm_100) =====

	.target	sm_100

	.elftype	@"ET_EXEC"


//--------------------- .note.nv.tkinfo           --------------------------
	.section	.note.nv.tkinfo,"",@"SHT_NOTE"
	.sectionflags	@"SHF_NOTE_NV_TKINFO"
	.tkinfo
        /*0018*/ 	.word	0x00000002
        /*0030*/ 	.string	""
        /*0030*/ 	.string	"ptxas"
        /*0030*/ 	.string	"Cuda compilation tools, release 13.0, V13.0.88"
        /*0030*/ 	.string	"Build cuda_13.0.r13.0/compiler.36424714_0"
        /*0030*/ 	.string	"-arch sm_100 -m 64 "



//--------------------- .note.nv.cuinfo           --------------------------
	.section	.note.nv.cuinfo,"",@"SHT_NOTE"
	.sectionflags	@"SHF_NOTE_NV_CUINFO"
        /*0018*/ 	.short	0x0002
        /*001a*/ 	.short	0x0064
        /*001c*/ 	.short	0x0082
	.zero		2


//--------------------- .nv.info                  --------------------------
	.section	.nv.info,"",@"SHT_CUDA_INFO"
	.align	4


	//----- nvinfo : EIATTR_REGCOUNT
	.align		4
        /*0000*/ 	.byte	0x04, 0x2f
        /*0002*/ 	.short	(.L_2 - .L_1)
	.align		4
.L_1:
        /*0004*/ 	.word	index@(_Z9Check_gpuv)
        /*0008*/ 	.word	0x00000018


	//----- nvinfo : EIATTR_FRAME_SIZE
	.align		4
.L_2:
        /*000c*/ 	.byte	0x04, 0x11
        /*000e*/ 	.short	(.L_4 - .L_3)
	.align		4
.L_3:
        /*0010*/ 	.word	index@(_Z9Check_gpuv)
        /*0014*/ 	.word	0x00000000


	//----- nvinfo : EIATTR_MIN_STACK_SIZE
	.align		4
.L_4:
        /*0018*/ 	.byte	0x04, 0x12
        /*001a*/ 	.short	(.L_6 - .L_5)
	.align		4
.L_5:
        /*001c*/ 	.word	index@(_Z9Check_gpuv)
        /*0020*/ 	.word	0x00000000
.L_6:


//--------------------- .nv.compat                --------------------------
	.section	.nv.compat,"",@"SHT_CUDA_COMPAT_INFO"
	.align	4
        /*0000*/ 	.byte	0x02, 0x09, 0x00, 0x00, 0x02, 0x02, 0x01, 0x00, 0x02, 0x05, 0x05, 0x00, 0x03, 0x07, 0x01, 0x01
        /*0010*/ 	.byte	0x02, 0x03, 0x00, 0x00, 0x02, 0x06, 0x01, 0x00, 0x04, 0x0b, 0x08, 0x00, 0x09, 0x00, 0x00, 0x00
        /*0020*/ 	.byte	0x00, 0x00, 0x00, 0x00


//--------------------- .nv.info._Z9Check_gpuv    --------------------------
	.section	.nv.info._Z9Check_gpuv,"",@"SHT_CUDA_INFO"
	.sectionflags	@""
	.align	4


	//----- nvinfo : EIATTR_CUDA_API_VERSION
	.align		4
        /*0000*/ 	.byte	0x04, 0x37
        /*0002*/ 	.short	(.L_8 - .L_7)
.L_7:
        /*0004*/ 	.word	0x00000082


	//----- nvinfo : EIATTR_SPARSE_MMA_MASK
	.align		4
.L_8:
        /*0008*/ 	.byte	0x03, 0x50
        /*000a*/ 	.short	0x0000


	//----- nvinfo : EIATTR_MAXREG_COUNT
	.align		4
        /*000c*/ 	.byte	0x03, 0x1b
        /*000e*/ 	.short	0x00ff


	//----- nvinfo : EIATTR_EXTERNS
	.align		4
        /*0010*/ 	.byte	0x04, 0x0f
        /*0012*/ 	.short	(.L_10 - .L_9)


	//   ....[0]....
	.align		4
.L_9:
        /*0014*/ 	.word	index@(vprintf)


	//----- nvinfo : EIATTR_MERCURY_ISA_VERSION
	.align		4
.L_10:
        /*0018*/ 	.byte	0x03, 0x5f
        /*001a*/ 	.short	0x0101


	//----- nvinfo : EIATTR_VRC_CTA_INIT_COUNT
	.align		4
        /*001c*/ 	.byte	0x02, 0x4a
	.zero		1
	.zero		1


	//----- nvinfo : EIATTR_SYSCALL_OFFSETS
	.align		4
        /*0020*/ 	.byte	0x04, 0x46
        /*0022*/ 	.short	(.L_12 - .L_11)


	//   ....[0]....
.L_11:
        /*0024*/ 	.word	0x00000080


	//----- nvinfo : EIATTR_EXIT_INSTR_OFFSETS
	.align		4
.L_12:
        /*0028*/ 	.byte	0x04, 0x1c
        /*002a*/ 	.short	(.L_14 - .L_13)


	//   ....[0]....
.L_13:
        /*002c*/ 	.word	0x00000090


	//----- nvinfo : EIATTR_SW_WAR
	.align		4
.L_14:
        /*0030*/ 	.byte	0x04, 0x36
        /*0032*/ 	.short	(.L_16 - .L_15)
.L_15:
        /*0034*/ 	.word	0x00000008
.L_16:


//--------------------- .nv.callgraph             --------------------------
	.section	.nv.callgraph,"",@"SHT_CUDA_CALLGRAPH"
	.align	4
	.sectionentsize	8
	.align		4
        /*0000*/ 	.word	0x00000000
	.align		4
        /*0004*/ 	.word	0xffffffff
	.align		4
        /*0008*/ 	.word	index@(_Z9Check_gpuv)
	.align		4
        /*000c*/ 	.word	index@(vprintf)
	.align		4
        /*0010*/ 	.word	0x00000000
	.align		4
        /*0014*/ 	.word	0xfffffffe
	.align		4
        /*0018*/ 	.word	0x00000000
	.align		4
        /*001c*/ 	.word	0xfffffffd
	.align		4
        /*0020*/ 	.word	0x00000000
	.align		4
        /*0024*/ 	.word	0xfffffffc


//--------------------- .nv.constant4             --------------------------
	.section	.nv.constant4,"a",@progbits
	.align	8
	.align		8
.nv.constant4:
        /*0000*/ 	.dword	vprintf
	.align		8
        /*0008*/ 	.dword	$str


//--------------------- .text._Z9Check_gpuv       --------------------------
	.section	.text._Z9Check_gpuv,"ax",@progbits
	.align	128
        .global         _Z9Check_gpuv
        .type           _Z9Check_gpuv,@function
        .size           _Z9Check_gpuv,(.L_x_2 - _Z9Check_gpuv)
        .other          _Z9Check_gpuv,@"STO_CUDA_ENTRY STV_DEFAULT"
_Z9Check_gpuv:
.text._Z9Check_gpuv:
[----:B------:R-:W0:Y:S01]  /*0000*/  LDC R1, c[0x0][0x37c] ;  /* 0x0000df00ff017b82 */ /* 0x000e220000000800 */
[----:B------:R-:W-:Y:S01]  /*0010*/  MOV R0, 0x0 ;  /* 0x0000000000007802 */ /* 0x000fe20000000f00 */
[----:B------:R-:W1:Y:S01]  /*0020*/  LDCU.64 UR4, c[0x4][0x8] ;  /* 0x01000100ff0477ac */ /* 0x000e620008000a00 */
[----:B------:R-:W-:-:S05]  /*0030*/  CS2R R6, SRZ ;  /* 0x0000000000067805 */ /* 0x000fca000001ff00 */
[----:B------:R2:W3:Y:S01]  /*0040*/  LDC.64 R2, c[0x4][R0] ;  /* 0x0100000000027b82 */ /* 0x0004e20000000a00 */
[----:B-1----:R-:W-:Y:S02]  /*0050*/  IMAD.U32 R4, RZ, RZ, UR4 ;  /* 0x00000004ff047e24 */ /* 0x002fe4000f8e00ff */
[----:B--2---:R-:W-:-:S07]  /*0060*/  IMAD.U32 R5, RZ, RZ, UR5 ;  /* 0x00000005ff057e24 */ /* 0x004fce000f8e00ff */
[----:B------:R-:W-:-:S07]  /*0070*/  LEPC R20, `(.L_x_0) ;  /* 0x000000001014794e */ /* 0x000fce0000000000 */
[----:B0--3--:R-:W-:Y:S05]  /*0080*/  CALL.ABS.NOINC R2 ;  /* 0x0000000002007343 */ /* 0x009fea0003c00000 */
.L_x_0:
[----:B------:R-:W-:Y:S05]  /*0090*/  EXIT ;  /* 0x000000000000794d */ /* 0x000fea0003800000 */
.L_x_1:
[----:B------:R-:W-:-:S00]  /*00a0*/  BRA `(.L_x_1) ;  /* 0xfffffffc00fc7947 */ /* 0x000fc0000383ffff */
[----:B------:R-:W-:-:S00]  /*00b0*/  NOP ;  /* 0x0000000000007918 */ /* 0x000fc00000000000 */
        /* <DEDUP_REMOVED lines=12> */
.L_x_2:


//--------------------- .nv.global.init           --------------------------
	.section	.nv.global.init,"aw",@progbits
.nv.global.init:
	.type		$str,@object
	.size		$str,(.L_0 - $str)
$str:
        /*0000*/ 	.byte	0x5f, 0x5f, 0x5f, 0x5f, 0x5f, 0x5f, 0x5f, 0x5f, 0x5f, 0x5f, 0x5f, 0x5f, 0x47, 0x50, 0x55, 0x20
        /*0010*/ 	.byte	0x66, 0x75, 0x6e, 0x63, 0x74, 0x69, 0x6f, 0x6e, 0x20, 0x69, 0x73, 0x20, 0x63, 0x61, 0x6c, 0x6c
        /*0020*/ 	.byte	0x65, 0x64, 0x5f, 0x5f, 0x5f, 0x5f, 0x5f, 0x5f, 0x5f, 0x5f, 0x5f, 0x5f, 0x5f, 0x5f, 0x5f, 0x5f
        /*0030*/ 	.byte	0x0a, 0x00
.L_0:


//--------------------- .nv.shared.reserved.0     --------------------------
	.section	.nv.shared.reserved.0,"aw",@nobits
	.weak		__nv_reservedSMEM_offset_0_alias
	.size		__nv_reservedSMEM_offset_0_alias, 0, 64
	.other		__nv_reservedSMEM_offset_0_alias,@"STO_CUDA_RESERVED_SHARED STV_DEFAULT"
__nv_reservedSMEM_offset_0_alias:
	.zero		0
	.zero		64


//--------------------- .nv.constant0._Z9Check_gpuv --------------------------
	.section	.nv.constant0._Z9Check_gpuv,"a",@progbits
	.sectionflags	@""
	.align	4
.nv.constant0._Z9Check_gpuv:
	.zero		896


//--------------------- SYMBOLS --------------------------

	.type		.nv.reservedSmem.offset0,@object
	.size		.nv.reservedSmem.offset0,0x4
	.type		vprintf,@function
